//
// Generated by NVIDIA NVVM Compiler
//
// Compiler Build ID: CL-36424714
// Cuda compilation tools, release 13.0, V13.0.88
// Based on NVVM 20.0.0
//

.version 9.0
.target sm_100
.address_size 64

	// .globl	_Z15transposeKernelPKfPfii

.visible .entry _Z15transposeKernelPKfPfii(
	.param .u64 .ptr .align 1 _Z15transposeKernelPKfPfii_param_0,
	.param .u64 .ptr .align 1 _Z15transposeKernelPKfPfii_param_1,
	.param .u32 _Z15transposeKernelPKfPfii_param_2,
	.param .u32 _Z15transposeKernelPKfPfii_param_3
)
{
	.reg .pred 	%p<4>;
	.reg .b32 	%r<15>;
	.reg .b32 	%f<2>;
	.reg .b64 	%rd<9>;

	ld.param.u64 	%rd1, [_Z15transposeKernelPKfPfii_param_0];
	ld.param.u64 	%rd2, [_Z15transposeKernelPKfPfii_param_1];
	ld.param.u32 	%r3, [_Z15transposeKernelPKfPfii_param_2];
	ld.param.u32 	%r5, [_Z15transposeKernelPKfPfii_param_3];
	mov.u32 	%r6, %ctaid.x;
	mov.u32 	%r7, %ntid.x;
	mov.u32 	%r8, %tid.x;
	mad.lo.s32 	%r1, %r6, %r7, %r8;
	mov.u32 	%r9, %ctaid.y;
	mov.u32 	%r10, %ntid.y;
	mov.u32 	%r11, %tid.y;
	mad.lo.s32 	%r12, %r9, %r10, %r11;
	setp.ge.s32 	%p1, %r1, %r3;
	setp.ge.s32 	%p2, %r12, %r5;
	or.pred  	%p3, %p1, %p2;
	@%p3 bra 	$L__BB0_2;
	cvta.to.global.u64 	%rd3, %rd1;
	cvta.to.global.u64 	%rd4, %rd2;
	mad.lo.s32 	%r13, %r3, %r12, %r1;
	mad.lo.s32 	%r14, %r5, %r1, %r12;
	mul.wide.s32 	%rd5, %r13, 4;
	add.s64 	%rd6, %rd3, %rd5;
	ld.global.f32 	%f1, [%rd6];
	mul.wide.s32 	%rd7, %r14, 4;
	add.s64 	%rd8, %rd4, %rd7;
	st.global.f32 	[%rd8], %f1;
$L__BB0_2:
	ret;

}


// ===== COMPILED SASS (sm_100) =====

	.target	sm_100

	.elftype	@"ET_EXEC"


//--------------------- .note.nv.tkinfo           --------------------------
	.section	.note.nv.tkinfo,"",@"SHT_NOTE"
	.sectionflags	@"SHF_NOTE_NV_TKINFO"
	.tkinfo
        /*0018*/ 	.word	0x00000002
        /*0030*/ 	.string	""
        /*0030*/ 	.string	"ptxas"
        /*0030*/ 	.string	"Cuda compilation tools, release 13.0, V13.0.88"
        /*0030*/ 	.string	"Build cuda_13.0.r13.0/compiler.36424714_0"
        /*0030*/ 	.string	"-arch sm_100 -m 64 "



//--------------------- .note.nv.cuinfo           --------------------------
	.section	.note.nv.cuinfo,"",@"SHT_NOTE"
	.sectionflags	@"SHF_NOTE_NV_CUINFO"
        /*0018*/ 	.short	0x0002
        /*001a*/ 	.short	0x0064
        /*001c*/ 	.short	0x0082
	.zero		2


//--------------------- .nv.info                  --------------------------
	.section	.nv.info,"",@"SHT_CUDA_INFO"
	.align	4


	//----- nvinfo : EIATTR_REGCOUNT
	.align		4
        /*0000*/ 	.byte	0x04, 0x2f
        /*0002*/ 	.short	(.L_1 - .L_0)
	.align		4
.L_0:
        /*0004*/ 	.word	index@(_Z15transposeKernelPKfPfii)
        /*0008*/ 	.word	0x0000000a


	//----- nvinfo : EIATTR_FRAME_SIZE
	.align		4
.L_1:
        /*000c*/ 	.byte	0x04, 0x11
        /*000e*/ 	.short	(.L_3 - .L_2)
	.align		4
.L_2:
        /*0010*/ 	.word	index@(_Z15transposeKernelPKfPfii)
        /*0014*/ 	.word	0x00000000


	//----- nvinfo : EIATTR_MIN_STACK_SIZE
	.align		4
.L_3:
        /*0018*/ 	.byte	0x04, 0x12
        /*001a*/ 	.short	(.L_5 - .L_4)
	.align		4
.L_4:
        /*001c*/ 	.word	index@(_Z15transposeKernelPKfPfii)
        /*0020*/ 	.word	0x00000000
.L_5:


//--------------------- .nv.compat                --------------------------
	.section	.nv.compat,"",@"SHT_CUDA_COMPAT_INFO"
	.align	4
        /*0000*/ 	.byte	0x02, 0x09, 0x00, 0x00, 0x02, 0x02, 0x01, 0x00, 0x02, 0x05, 0x05, 0x00, 0x03, 0x07, 0x01, 0x01
        /*0010*/ 	.byte	0x02, 0x03, 0x00, 0x00, 0x02, 0x06, 0x01, 0x00, 0x04, 0x0b, 0x08, 0x00, 0x09, 0x00, 0x00, 0x00
        /*0020*/ 	.byte	0x00, 0x00, 0x00, 0x00


//--------------------- .nv.info._Z15transposeKernelPKfPfii --------------------------
	.section	.nv.info._Z15transposeKernelPKfPfii,"",@"SHT_CUDA_INFO"
	.sectionflags	@""
	.align	4


	//----- nvinfo : EIATTR_CUDA_API_VERSION
	.align		4
        /*0000*/ 	.byte	0x04, 0x37
        /*0002*/ 	.short	(.L_7 - .L_6)
.L_6:
        /*0004*/ 	.word	0x00000082


	//----- nvinfo : EIATTR_KPARAM_INFO
	.align		4
.L_7:
        /*0008*/ 	.byte	0x04, 0x17
        /*000a*/ 	.short	(.L_9 - .L_8)
.L_8:
        /*000c*/ 	.word	0x00000000
        /*0010*/ 	.short	0x0003
        /*0012*/ 	.short	0x0014
        /*0014*/ 	.byte	0x00, 0xf0, 0x11, 0x00


	//----- nvinfo : EIATTR_KPARAM_INFO
	.align		4
.L_9:
        /*0018*/ 	.byte	0x04, 0x17
        /*001a*/ 	.short	(.L_11 - .L_10)
.L_10:
        /*001c*/ 	.word	0x00000000
        /*0020*/ 	.short	0x0002
        /*0022*/ 	.short	0x0010
        /*0024*/ 	.byte	0x00, 0xf0, 0x11, 0x00


	//----- nvinfo : EIATTR_KPARAM_INFO
	.align		4
.L_11:
        /*0028*/ 	.byte	0x04, 0x17
        /*002a*/ 	.short	(.L_13 - .L_12)
.L_12:
        /*002c*/ 	.word	0x00000000
        /*0030*/ 	.short	0x0001
        /*0032*/ 	.short	0x0008
        /*0034*/ 	.byte	0x00, 0xf5, 0x21, 0x00


	//----- nvinfo : EIATTR_KPARAM_INFO
	.align		4
.L_13:
        /*0038*/ 	.byte	0x04, 0x17
        /*003a*/ 	.short	(.L_15 - .L_14)
.L_14:
        /*003c*/ 	.word	0x00000000
        /*0040*/ 	.short	0x0000
        /*0042*/ 	.short	0x0000
        /*0044*/ 	.byte	0x00, 0xf5, 0x21, 0x00


	//----- nvinfo : EIATTR_SPARSE_MMA_MASK
	.align		4
.L_15:
        /*0048*/ 	.byte	0x03, 0x50
        /*004a*/ 	.short	0x0000


	//----- nvinfo : EIATTR_MAXREG_COUNT
	.align		4
        /*004c*/ 	.byte	0x03, 0x1b
        /*004e*/ 	.short	0x00ff


	//----- nvinfo : EIATTR_MERCURY_ISA_VERSION
	.align		4
        /*0050*/ 	.byte	0x03, 0x5f
        /*0052*/ 	.short	0x0101


	//----- nvinfo : EIATTR_VRC_CTA_INIT_COUNT
	.align		4
        /*0054*/ 	.byte	0x02, 0x4a
	.zero		1
	.zero		1


	//----- nvinfo : EIATTR_EXIT_INSTR_OFFSETS
	.align		4
        /*0058*/ 	.byte	0x04, 0x1c
        /*005a*/ 	.short	(.L_17 - .L_16)


	//   ....[0]....
.L_16:
        /*005c*/ 	.word	0x000000c0


	//   ....[1]....
        /*0060*/ 	.word	0x00000160


	//----- nvinfo : EIATTR_CBANK_PARAM_SIZE
	.align		4
.L_17:
        /*0064*/ 	.byte	0x03, 0x19
        /*0066*/ 	.short	0x0018


	//----- nvinfo : EIATTR_PARAM_CBANK
	.align		4
        /*0068*/ 	.byte	0x04, 0x0a
        /*006a*/ 	.short	(.L_19 - .L_18)
	.align		4
.L_18:
        /*006c*/ 	.word	index@(.nv.constant0._Z15transposeKernelPKfPfii)
        /*0070*/ 	.short	0x0380
        /*0072*/ 	.short	0x0018


	//----- nvinfo : EIATTR_SW_WAR
	.align		4
.L_19:
        /*0074*/ 	.byte	0x04, 0x36
        /*0076*/ 	.short	(.L_21 - .L_20)
.L_20:
        /*0078*/ 	.word	0x00000008
.L_21:


//--------------------- .nv.callgraph             --------------------------
	.section	.nv.callgraph,"",@"SHT_CUDA_CALLGRAPH"
	.align	4
	.sectionentsize	8
	.align		4
        /*0000*/ 	.word	0x00000000
	.align		4
        /*0004*/ 	.word	0xffffffff
	.align		4
        /*0008*/ 	.word	0x00000000
	.align		4
        /*000c*/ 	.word	0xfffffffe
	.align		4
        /*0010*/ 	.word	0x00000000
	.align		4
        /*0014*/ 	.word	0xfffffffd
	.align		4
        /*0018*/ 	.word	0x00000000
	.align		4
        /*001c*/ 	.word	0xfffffffc


//--------------------- .text._Z15transposeKernelPKfPfii --------------------------
	.section	.text._Z15transposeKernelPKfPfii,"ax",@progbits
	.align	128
        .global         _Z15transposeKernelPKfPfii
        .type           _Z15transposeKernelPKfPfii,@function
        .size           _Z15transposeKernelPKfPfii,(.L_x_1 - _Z15transposeKernelPKfPfii)
        .other          _Z15transposeKernelPKfPfii,@"STO_CUDA_ENTRY STV_DEFAULT"
_Z15transposeKernelPKfPfii:
.text._Z15transposeKernelPKfPfii:
[----:B------:R-:W-:Y:S01]  /*0000*/  LDC R1, c[0x0][0x37c] ;  /* 0x0000df00ff017b82 */ /* 0x000fe20000000800 */
[----:B------:R-:W0:Y:S07]  /*0010*/  S2R R2, SR_TID.Y ;  /* 0x0000000000027919 */ /* 0x000e2e0000002200 */
[----:B------:R-:W1:Y:S01]  /*0020*/  LDC R0, c[0x0][0x360] ;  /* 0x0000d800ff007b82 */ /* 0x000e620000000800 */
[----:B------:R-:W2:Y:S01]  /*0030*/  LDCU.64 UR6, c[0x0][0x390] ;  /* 0x00007200ff0677ac */ /* 0x000ea20008000a00 */
[----:B------:R-:W1:Y:S06]  /*0040*/  S2R R3, SR_TID.X ;  /* 0x0000000000037919 */ /* 0x000e6c0000002100 */
[----:B------:R-:W0:Y:S08]  /*0050*/  S2UR UR5, SR_CTAID.Y ;  /* 0x00000000000579c3 */ /* 0x000e300000002600 */
[----:B------:R-:W0:Y:S08]  /*0060*/  LDC R7, c[0x0][0x364] ;  /* 0x0000d900ff077b82 */ /* 0x000e300000000800 */
[----:B------:R-:W1:Y:S01]  /*0070*/  S2UR UR4, SR_CTAID.X ;  /* 0x00000000000479c3 */ /* 0x000e620000002500 */
[----:B0-----:R-:W-:-:S05]  /*0080*/  IMAD R7, R7, UR5, R2 ;  /* 0x0000000507077c24 */ /* 0x001fca000f8e0202 */
[----:B--2---:R-:W-:Y:S01]  /*0090*/  ISETP.GE.AND P0, PT, R7, UR7, PT ;  /* 0x0000000707007c0c */ /* 0x004fe2000bf06270 */
[----:B-1----:R-:W-:-:S05]  /*00a0*/  IMAD R0, R0, UR4, R3 ;  /* 0x0000000400007c24 */ /* 0x002fca000f8e0203 */
[----:B------:R-:W-:-:S13]  /*00b0*/  ISETP.GE.OR P0, PT, R0, UR6, P0 ;  /* 0x0000000600007c0c */ /* 0x000fda0008706670 */
[----:B------:R-:W-:Y:S05]  /*00c0*/  @P0 EXIT ;  /* 0x000000000000094d */ /* 0x000fea0003800000 */
[----:B------:R-:W0:Y:S01]  /*00d0*/  LDC.64 R2, c[0x0][0x380] ;  /* 0x0000e000ff027b82 */ /* 0x000e220000000a00 */
[----:B------:R-:W1:Y:S01]  /*00e0*/  LDCU.64 UR4, c[0x0][0x358] ;  /* 0x00006b00ff0477ac */ /* 0x000e620008000a00 */
[----:B------:R-:W-:-:S04]  /*00f0*/  IMAD R5, R7, UR6, R0 ;  /* 0x0000000607057c24 */ /* 0x000fc8000f8e0200 */
[----:B0-----:R-:W-:Y:S02]  /*0100*/  IMAD.WIDE R2, R5, 0x4, R2 ;  /* 0x0000000405027825 */ /* 0x001fe400078e0202 */
[----:B------:R-:W0:Y:S04]  /*0110*/  LDC.64 R4, c[0x0][0x388] ;  /* 0x0000e200ff047b82 */ /* 0x000e280000000a00 */
[----:B-1----:R-:W2:Y:S01]  /*0120*/  LDG.E R3, desc[UR4][R2.64] ;  /* 0x0000000402037981 */ /* 0x002ea2000c1e1900 */
[----:B------:R-:W-:-:S04]  /*0130*/  IMAD R7, R0, UR7, R7 ;  /* 0x0000000700077c24 */ /* 0x000fc8000f8e0207 */
[----:B0-----:R-:W-:-:S05]  /*0140*/  IMAD.WIDE R4, R7, 0x4, R4 ;  /* 0x0000000407047825 */ /* 0x001fca00078e0204 */
[----:B--2---:R-:W-:Y:S01]  /*0150*/  STG.E desc[UR4][R4.64], R3 ;  /* 0x0000000304007986 */ /* 0x004fe2000c101904 */
[----:B------:R-:W-:Y:S05]  /*0160*/  EXIT ;  /* 0x000000000000794d */ /* 0x000fea0003800000 */
.L_x_0:
[----:B------:R-:W-:-:S00]  /*0170*/  BRA `(.L_x_0) ;  /* 0xfffffffc00fc7947 */ /* 0x000fc0000383ffff */
[----:B------:R-:W-:-:S00]  /*0180*/  NOP ;  /* 0x0000000000007918 */ /* 0x000fc00000000000 */
[----:B------:R-:W-:-:S00]  /*0190*/  NOP ;  /* 0x0000000000007918 */ /* 0x000fc00000000000 */
[----:B------:R-:W-:-:S00]  /*01a0*/  NOP ;  /* 0x0000000000007918 */ /* 0x000fc00000000000 */
[----:B------:R-:W-:-:S00]  /*01b0*/  NOP ;  /* 0x0000000000007918 */ /* 0x000fc00000000000 */
[----:B------:R-:W-:-:S00]  /*01c0*/  NOP ;  /* 0x0000000000007918 */ /* 0x000fc00000000000 */
[----:B------:R-:W-:-:S00]  /*01d0*/  NOP ;  /* 0x0000000000007918 */ /* 0x000fc00000000000 */
[----:B------:R-:W-:-:S00]  /*01e0*/  NOP ;  /* 0x0000000000007918 */ /* 0x000fc00000000000 */
[----:B------:R-:W-:-:S00]  /*01f0*/  NOP ;  /* 0x0000000000007918 */ /* 0x000fc00000000000 */
.L_x_1:


//--------------------- .nv.shared.reserved.0     --------------------------
	.section	.nv.shared.reserved.0,"aw",@nobits
	.weak		__nv_reservedSMEM_offset_0_alias
	.size		__nv_reservedSMEM_offset_0_alias, 0, 64
	.other		__nv_reservedSMEM_offset_0_alias,@"STO_CUDA_RESERVED_SHARED STV_DEFAULT"
__nv_reservedSMEM_offset_0_alias:
	.zero		0
	.zero		64


//--------------------- .nv.constant0._Z15transposeKernelPKfPfii --------------------------
	.section	.nv.constant0._Z15transposeKernelPKfPfii,"a",@progbits
	.sectionflags	@""
	.align	4
.nv.constant0._Z15transposeKernelPKfPfii:
	.zero		920


//--------------------- SYMBOLS --------------------------

	.type		.nv.reservedSmem.offset0,@object
	.size		.nv.reservedSmem.offset0,0x4
